//
// Generated by NVIDIA NVVM Compiler
//
// Compiler Build ID: CL-36424714
// Cuda compilation tools, release 13.0, V13.0.88
// Based on NVVM 20.0.0
//

.version 9.0
.target sm_100
.address_size 64

	// .globl	_Z8multiplyPiS_S_

.visible .entry _Z8multiplyPiS_S_(
	.param .u64 .ptr .align 1 _Z8multiplyPiS_S__param_0,
	.param .u64 .ptr .align 1 _Z8multiplyPiS_S__param_1,
	.param .u64 .ptr .align 1 _Z8multiplyPiS_S__param_2
)
{
	.reg .pred 	%p<2>;
	.reg .b32 	%r<8>;
	.reg .b64 	%rd<11>;

	ld.param.u64 	%rd1, [_Z8multiplyPiS_S__param_0];
	ld.param.u64 	%rd2, [_Z8multiplyPiS_S__param_1];
	ld.param.u64 	%rd3, [_Z8multiplyPiS_S__param_2];
	mov.u32 	%r2, %tid.x;
	mov.u32 	%r3, %ctaid.x;
	mov.u32 	%r4, %ntid.x;
	mad.lo.s32 	%r1, %r3, %r4, %r2;
	setp.gt.s32 	%p1, %r1, 99;
	@%p1 bra 	$L__BB0_2;
	cvta.to.global.u64 	%rd4, %rd1;
	cvta.to.global.u64 	%rd5, %rd2;
	cvta.to.global.u64 	%rd6, %rd3;
	mul.wide.s32 	%rd7, %r1, 4;
	add.s64 	%rd8, %rd4, %rd7;
	ld.global.u32 	%r5, [%rd8];
	add.s64 	%rd9, %rd5, %rd7;
	ld.global.u32 	%r6, [%rd9];
	mul.lo.s32 	%r7, %r6, %r5;
	add.s64 	%rd10, %rd6, %rd7;
	st.global.u32 	[%rd10], %r7;
$L__BB0_2:
	ret;

}


// ===== COMPILED SASS (sm_100) =====

	.target	sm_100

	.elftype	@"ET_EXEC"


//--------------------- .note.nv.tkinfo           --------------------------
	.section	.note.nv.tkinfo,"",@"SHT_NOTE"
	.sectionflags	@"SHF_NOTE_NV_TKINFO"
	.tkinfo
        /*0018*/ 	.word	0x00000002
        /*0030*/ 	.string	""
        /*0030*/ 	.string	"ptxas"
        /*0030*/ 	.string	"Cuda compilation tools, release 13.0, V13.0.88"
        /*0030*/ 	.string	"Build cuda_13.0.r13.0/compiler.36424714_0"
        /*0030*/ 	.string	"-arch sm_100 -m 64 "



//--------------------- .note.nv.cuinfo           --------------------------
	.section	.note.nv.cuinfo,"",@"SHT_NOTE"
	.sectionflags	@"SHF_NOTE_NV_CUINFO"
        /*0018*/ 	.short	0x0002
        /*001a*/ 	.short	0x0064
        /*001c*/ 	.short	0x0082
	.zero		2


//--------------------- .nv.info                  --------------------------
	.section	.nv.info,"",@"SHT_CUDA_INFO"
	.align	4


	//----- nvinfo : EIATTR_REGCOUNT
	.align		4
        /*0000*/ 	.byte	0x04, 0x2f
        /*0002*/ 	.short	(.L_1 - .L_0)
	.align		4
.L_0:
        /*0004*/ 	.word	index@(_Z8multiplyPiS_S_)
        /*0008*/ 	.word	0x0000000c


	//----- nvinfo : EIATTR_FRAME_SIZE
	.align		4
.L_1:
        /*000c*/ 	.byte	0x04, 0x11
        /*000e*/ 	.short	(.L_3 - .L_2)
	.align		4
.L_2:
        /*0010*/ 	.word	index@(_Z8multiplyPiS_S_)
        /*0014*/ 	.word	0x00000000


	//----- nvinfo : EIATTR_MIN_STACK_SIZE
	.align		4
.L_3:
        /*0018*/ 	.byte	0x04, 0x12
        /*001a*/ 	.short	(.L_5 - .L_4)
	.align		4
.L_4:
        /*001c*/ 	.word	index@(_Z8multiplyPiS_S_)
        /*0020*/ 	.word	0x00000000
.L_5:


//--------------------- .nv.compat                --------------------------
	.section	.nv.compat,"",@"SHT_CUDA_COMPAT_INFO"
	.align	4
        /*0000*/ 	.byte	0x02, 0x09, 0x00, 0x00, 0x02, 0x02, 0x01, 0x00, 0x02, 0x05, 0x05, 0x00, 0x03, 0x07, 0x01, 0x01
        /*0010*/ 	.byte	0x02, 0x03, 0x00, 0x00, 0x02, 0x06, 0x01, 0x00, 0x04, 0x0b, 0x08, 0x00, 0x09, 0x00, 0x00, 0x00
        /*0020*/ 	.byte	0x00, 0x00, 0x00, 0x00


//--------------------- .nv.info._Z8multiplyPiS_S_ --------------------------
	.section	.nv.info._Z8multiplyPiS_S_,"",@"SHT_CUDA_INFO"
	.sectionflags	@""
	.align	4


	//----- nvinfo : EIATTR_CUDA_API_VERSION
	.align		4
        /*0000*/ 	.byte	0x04, 0x37
        /*0002*/ 	.short	(.L_7 - .L_6)
.L_6:
        /*0004*/ 	.word	0x00000082


	//----- nvinfo : EIATTR_KPARAM_INFO
	.align		4
.L_7:
        /*0008*/ 	.byte	0x04, 0x17
        /*000a*/ 	.short	(.L_9 - .L_8)
.L_8:
        /*000c*/ 	.word	0x00000000
        /*0010*/ 	.short	0x0002
        /*0012*/ 	.short	0x0010
        /*0014*/ 	.byte	0x00, 0xf5, 0x21, 0x00


	//----- nvinfo : EIATTR_KPARAM_INFO
	.align		4
.L_9:
        /*0018*/ 	.byte	0x04, 0x17
        /*001a*/ 	.short	(.L_11 - .L_10)
.L_10:
        /*001c*/ 	.word	0x00000000
        /*0020*/ 	.short	0x0001
        /*0022*/ 	.short	0x0008
        /*0024*/ 	.byte	0x00, 0xf5, 0x21, 0x00


	//----- nvinfo : EIATTR_KPARAM_INFO
	.align		4
.L_11:
        /*0028*/ 	.byte	0x04, 0x17
        /*002a*/ 	.short	(.L_13 - .L_12)
.L_12:
        /*002c*/ 	.word	0x00000000
        /*0030*/ 	.short	0x0000
        /*0032*/ 	.short	0x0000
        /*0034*/ 	.byte	0x00, 0xf5, 0x21, 0x00


	//----- nvinfo : EIATTR_SPARSE_MMA_MASK
	.align		4
.L_13:
        /*0038*/ 	.byte	0x03, 0x50
        /*003a*/ 	.short	0x0000


	//----- nvinfo : EIATTR_MAXREG_COUNT
	.align		4
        /*003c*/ 	.byte	0x03, 0x1b
        /*003e*/ 	.short	0x00ff


	//----- nvinfo : EIATTR_MERCURY_ISA_VERSION
	.align		4
        /*0040*/ 	.byte	0x03, 0x5f
        /*0042*/ 	.short	0x0101


	//----- nvinfo : EIATTR_VRC_CTA_INIT_COUNT
	.align		4
        /*0044*/ 	.byte	0x02, 0x4a
	.zero		1
	.zero		1


	//----- nvinfo : EIATTR_EXIT_INSTR_OFFSETS
	.align		4
        /*0048*/ 	.byte	0x04, 0x1c
        /*004a*/ 	.short	(.L_15 - .L_14)


	//   ....[0]....
.L_14:
        /*004c*/ 	.word	0x00000060


	//   ....[1]....
        /*0050*/ 	.word	0x00000120


	//----- nvinfo : EIATTR_CBANK_PARAM_SIZE
	.align		4
.L_15:
        /*0054*/ 	.byte	0x03, 0x19
        /*0056*/ 	.short	0x0018


	//----- nvinfo : EIATTR_PARAM_CBANK
	.align		4
        /*0058*/ 	.byte	0x04, 0x0a
        /*005a*/ 	.short	(.L_17 - .L_16)
	.align		4
.L_16:
        /*005c*/ 	.word	index@(.nv.constant0._Z8multiplyPiS_S_)
        /*0060*/ 	.short	0x0380
        /*0062*/ 	.short	0x0018


	//----- nvinfo : EIATTR_SW_WAR
	.align		4
.L_17:
        /*0064*/ 	.byte	0x04, 0x36
        /*0066*/ 	.short	(.L_19 - .L_18)
.L_18:
        /*0068*/ 	.word	0x00000008
.L_19:


//--------------------- .nv.callgraph             --------------------------
	.section	.nv.callgraph,"",@"SHT_CUDA_CALLGRAPH"
	.align	4
	.sectionentsize	8
	.align		4
        /*0000*/ 	.word	0x00000000
	.align		4
        /*0004*/ 	.word	0xffffffff
	.align		4
        /*0008*/ 	.word	0x00000000
	.align		4
        /*000c*/ 	.word	0xfffffffe
	.align		4
        /*0010*/ 	.word	0x00000000
	.align		4
        /*0014*/ 	.word	0xfffffffd
	.align		4
        /*0018*/ 	.word	0x00000000
	.align		4
        /*001c*/ 	.word	0xfffffffc


//--------------------- .text._Z8multiplyPiS_S_   --------------------------
	.section	.text._Z8multiplyPiS_S_,"ax",@progbits
	.align	128
        .global         _Z8multiplyPiS_S_
        .type           _Z8multiplyPiS_S_,@function
        .size           _Z8multiplyPiS_S_,(.L_x_1 - _Z8multiplyPiS_S_)
        .other          _Z8multiplyPiS_S_,@"STO_CUDA_ENTRY STV_DEFAULT"
_Z8multiplyPiS_S_:
.text._Z8multiplyPiS_S_:
[----:B------:R-:W-:Y:S01]  /*0000*/  LDC R1, c[0x0][0x37c] ;  /* 0x0000df00ff017b82 */ /* 0x000fe20000000800 */
[----:B------:R-:W0:Y:S07]  /*0010*/  S2R R9, SR_TID.X ;  /* 0x0000000000097919 */ /* 0x000e2e0000002100 */
[----:B------:R-:W0:Y:S08]  /*0020*/  S2UR UR4, SR_CTAID.X ;  /* 0x00000000000479c3 */ /* 0x000e300000002500 */
[----:B------:R-:W0:Y:S02]  /*0030*/  LDC R0, c[0x0][0x360] ;  /* 0x0000d800ff007b82 */ /* 0x000e240000000800 */
[----:B0-----:R-:W-:-:S05]  /*0040*/  IMAD R9, R0, UR4, R9 ;  /* 0x0000000400097c24 */ /* 0x001fca000f8e0209 */
[----:B------:R-:W-:-:S13]  /*0050*/  ISETP.GT.AND P0, PT, R9, 0x63, PT ;  /* 0x000000630900780c */ /* 0x000fda0003f04270 */
[----:B------:R-:W-:Y:S05]  /*0060*/  @P0 EXIT ;  /* 0x000000000000094d */ /* 0x000fea0003800000 */
[----:B------:R-:W0:Y:S01]  /*0070*/  LDC.64 R2, c[0x0][0x380] ;  /* 0x0000e000ff027b82 */ /* 0x000e220000000a00 */
[----:B------:R-:W1:Y:S07]  /*0080*/  LDCU.64 UR4, c[0x0][0x358] ;  /* 0x00006b00ff0477ac */ /* 0x000e6e0008000a00 */
[----:B------:R-:W2:Y:S08]  /*0090*/  LDC.64 R4, c[0x0][0x388] ;  /* 0x0000e200ff047b82 */ /* 0x000eb00000000a00 */
[----:B------:R-:W3:Y:S01]  /*00a0*/  LDC.64 R6, c[0x0][0x390] ;  /* 0x0000e400ff067b82 */ /* 0x000ee20000000a00 */
[----:B0-----:R-:W-:-:S06]  /*00b0*/  IMAD.WIDE R2, R9, 0x4, R2 ;  /* 0x0000000409027825 */ /* 0x001fcc00078e0202 */
[----:B-1----:R-:W4:Y:S01]  /*00c0*/  LDG.E R2, desc[UR4][R2.64] ;  /* 0x0000000402027981 */ /* 0x002f22000c1e1900 */
[----:B--2---:R-:W-:-:S06]  /*00d0*/  IMAD.WIDE R4, R9, 0x4, R4 ;  /* 0x0000000409047825 */ /* 0x004fcc00078e0204 */
[----:B------:R-:W4:Y:S01]  /*00e0*/  LDG.E R5, desc[UR4][R4.64] ;  /* 0x0000000404057981 */ /* 0x000f22000c1e1900 */
[----:B---3--:R-:W-:-:S04]  /*00f0*/  IMAD.WIDE R6, R9, 0x4, R6 ;  /* 0x0000000409067825 */ /* 0x008fc800078e0206 */
[----:B----4-:R-:W-:-:S05]  /*0100*/  IMAD R9, R2, R5, RZ ;  /* 0x0000000502097224 */ /* 0x010fca00078e02ff */
[----:B------:R-:W-:Y:S01]  /*0110*/  STG.E desc[UR4][R6.64], R9 ;  /* 0x0000000906007986 */ /* 0x000fe2000c101904 */
[----:B------:R-:W-:Y:S05]  /*0120*/  EXIT ;  /* 0x000000000000794d */ /* 0x000fea0003800000 */
.L_x_0:
[----:B------:R-:W-:-:S00]  /*0130*/  BRA `(.L_x_0) ;  /* 0xfffffffc00fc7947 */ /* 0x000fc0000383ffff */
[----:B------:R-:W-:-:S00]  /*0140*/  NOP ;  /* 0x0000000000007918 */ /* 0x000fc00000000000 */
        /* <DEDUP_REMOVED lines=11> */
.L_x_1:


//--------------------- .nv.shared.reserved.0     --------------------------
	.section	.nv.shared.reserved.0,"aw",@nobits
	.weak		__nv_reservedSMEM_offset_0_alias
	.size		__nv_reservedSMEM_offset_0_alias, 0, 64
	.other		__nv_reservedSMEM_offset_0_alias,@"STO_CUDA_RESERVED_SHARED STV_DEFAULT"
__nv_reservedSMEM_offset_0_alias:
	.zero		0
	.zero		64


//--------------------- .nv.constant0._Z8multiplyPiS_S_ --------------------------
	.section	.nv.constant0._Z8multiplyPiS_S_,"a",@progbits
	.sectionflags	@""
	.align	4
.nv.constant0._Z8multiplyPiS_S_:
	.zero		920


//--------------------- SYMBOLS --------------------------

	.type		.nv.reservedSmem.offset0,@object
	.size		.nv.reservedSmem.offset0,0x4
